	.headerflags	@"EF_CUDA_TEXMODE_UNIFIED EF_CUDA_64BIT_ADDRESS EF_CUDA_ACCELERATORS EF_CUDA_SM90 EF_CUDA_VIRTUAL_SM(EF_CUDA_SM90)"
	.elftype	@"ET_EXEC"


//--------------------- .nv.info                  --------------------------
	.section	.nv.info,"",@"SHT_CUDA_INFO"
	.align	4


	//----- nvinfo : EIATTR_REGCOUNT
	.align		4
        /*0000*/ 	.byte	0x04, 0x2f
        /*0002*/ 	.short	(.L_2 - .L_1)
	.align		4
.L_1:
        /*0004*/ 	.word	index@(triton_per_fused__native_batch_norm_legit_add_convolution_mul_relu_sigmoid_17)
        /*0008*/ 	.word	0x00000020


	//----- nvinfo : EIATTR_MIN_STACK_SIZE
	.align		4
.L_2:
        /*000c*/ 	.byte	0x04, 0x12
        /*000e*/ 	.short	(.L_4 - .L_3)
	.align		4
.L_3:
        /*0010*/ 	.word	index@(triton_per_fused__native_batch_norm_legit_add_convolution_mul_relu_sigmoid_17)
        /*0014*/ 	.word	0x00000000


	//----- nvinfo : EIATTR_FRAME_SIZE
	.align		4
.L_4:
        /*0018*/ 	.byte	0x04, 0x11
        /*001a*/ 	.short	(.L_6 - .L_5)
	.align		4
.L_5:
        /*001c*/ 	.word	index@(triton_per_fused__native_batch_norm_legit_add_convolution_mul_relu_sigmoid_17)
        /*0020*/ 	.word	0x00000000


	//----- nvinfo : EIATTR_MIN_STACK_SIZE
	.align		4
.L_6:
        /*0024*/ 	.byte	0x04, 0x12
        /*0026*/ 	.short	(.L_8 - .L_7)
	.align		4
.L_7:
        /*0028*/ 	.word	index@(triton_per_fused__native_batch_norm_legit_add_convolution_mul_relu_sigmoid_17)
        /*002c*/ 	.word	0x00000000
.L_8:


//--------------------- .nv.info.triton_per_fused__native_batch_norm_legit_add_convolution_mul_relu_sigmoid_17 --------------------------
	.section	.nv.info.triton_per_fused__native_batch_norm_legit_add_convolution_mul_relu_sigmoid_17,"",@"SHT_CUDA_INFO"
	.sectionflags	@""
	.align	4


	//----- nvinfo : EIATTR_CUDA_API_VERSION
	.align		4
        /*0000*/ 	.byte	0x04, 0x37
        /*0002*/ 	.short	(.L_10 - .L_9)
.L_9:
        /*0004*/ 	.word	0x0000007c


	//----- nvinfo : EIATTR_KPARAM_INFO
	.align		4
.L_10:
        /*0008*/ 	.byte	0x04, 0x17
        /*000a*/ 	.short	(.L_12 - .L_11)
.L_11:
        /*000c*/ 	.word	0x00000000
        /*0010*/ 	.short	0x000b
        /*0012*/ 	.short	0x0054
        /*0014*/ 	.byte	0x00, 0xf0, 0x11, 0x00


	//----- nvinfo : EIATTR_KPARAM_INFO
	.align		4
.L_12:
        /*0018*/ 	.byte	0x04, 0x17
        /*001a*/ 	.short	(.L_14 - .L_13)
.L_13:
        /*001c*/ 	.word	0x00000000
        /*0020*/ 	.short	0x000a
        /*0022*/ 	.short	0x0050
        /*0024*/ 	.byte	0x00, 0xf0, 0x11, 0x00


	//----- nvinfo : EIATTR_KPARAM_INFO
	.align		4
.L_14:
        /*0028*/ 	.byte	0x04, 0x17
        /*002a*/ 	.short	(.L_16 - .L_15)
.L_15:
        /*002c*/ 	.word	0x00000000
        /*0030*/ 	.short	0x0009
        /*0032*/ 	.short	0x0048
        /*0034*/ 	.byte	0x00, 0xf4, 0x21, 0x00


	//----- nvinfo : EIATTR_KPARAM_INFO
	.align		4
.L_16:
        /*0038*/ 	.byte	0x04, 0x17
        /*003a*/ 	.short	(.L_18 - .L_17)
.L_17:
        /*003c*/ 	.word	0x00000000
        /*0040*/ 	.short	0x0008
        /*0042*/ 	.short	0x0040
        /*0044*/ 	.byte	0x00, 0xf4, 0x21, 0x00


	//----- nvinfo : EIATTR_KPARAM_INFO
	.align		4
.L_18:
        /*0048*/ 	.byte	0x04, 0x17
        /*004a*/ 	.short	(.L_20 - .L_19)
.L_19:
        /*004c*/ 	.word	0x00000000
        /*0050*/ 	.short	0x0007
        /*0052*/ 	.short	0x0038
        /*0054*/ 	.byte	0x00, 0xf4, 0x21, 0x00


	//----- nvinfo : EIATTR_KPARAM_INFO
	.align		4
.L_20:
        /*0058*/ 	.byte	0x04, 0x17
        /*005a*/ 	.short	(.L_22 - .L_21)
.L_21:
        /*005c*/ 	.word	0x00000000
        /*0060*/ 	.short	0x0006
        /*0062*/ 	.short	0x0030
        /*0064*/ 	.byte	0x00, 0xf4, 0x21, 0x00


	//----- nvinfo : EIATTR_KPARAM_INFO
	.align		4
.L_22:
        /*0068*/ 	.byte	0x04, 0x17
        /*006a*/ 	.short	(.L_24 - .L_23)
.L_23:
        /*006c*/ 	.word	0x00000000
        /*0070*/ 	.short	0x0005
        /*0072*/ 	.short	0x0028
        /*0074*/ 	.byte	0x00, 0xf4, 0x21, 0x00


	//----- nvinfo : EIATTR_KPARAM_INFO
	.align		4
.L_24:
        /*0078*/ 	.byte	0x04, 0x17
        /*007a*/ 	.short	(.L_26 - .L_25)
.L_25:
        /*007c*/ 	.word	0x00000000
        /*0080*/ 	.short	0x0004
        /*0082*/ 	.short	0x0020
        /*0084*/ 	.byte	0x00, 0xf4, 0x21, 0x00


	//----- nvinfo : EIATTR_KPARAM_INFO
	.align		4
.L_26:
        /*0088*/ 	.byte	0x04, 0x17
        /*008a*/ 	.short	(.L_28 - .L_27)
.L_27:
        /*008c*/ 	.word	0x00000000
        /*0090*/ 	.short	0x0003
        /*0092*/ 	.short	0x0018
        /*0094*/ 	.byte	0x00, 0xf4, 0x21, 0x00


	//----- nvinfo : EIATTR_KPARAM_INFO
	.align		4
.L_28:
        /*0098*/ 	.byte	0x04, 0x17
        /*009a*/ 	.short	(.L_30 - .L_29)
.L_29:
        /*009c*/ 	.word	0x00000000
        /*00a0*/ 	.short	0x0002
        /*00a2*/ 	.short	0x0010
        /*00a4*/ 	.byte	0x00, 0xf4, 0x21, 0x00


	//----- nvinfo : EIATTR_KPARAM_INFO
	.align		4
.L_30:
        /*00a8*/ 	.byte	0x04, 0x17
        /*00aa*/ 	.short	(.L_32 - .L_31)
.L_31:
        /*00ac*/ 	.word	0x00000000
        /*00b0*/ 	.short	0x0001
        /*00b2*/ 	.short	0x0008
        /*00b4*/ 	.byte	0x00, 0xf4, 0x21, 0x00


	//----- nvinfo : EIATTR_KPARAM_INFO
	.align		4
.L_32:
        /*00b8*/ 	.byte	0x04, 0x17
        /*00ba*/ 	.short	(.L_34 - .L_33)
.L_33:
        /*00bc*/ 	.word	0x00000000
        /*00c0*/ 	.short	0x0000
        /*00c2*/ 	.short	0x0000
        /*00c4*/ 	.byte	0x00, 0xf4, 0x21, 0x00


	//----- nvinfo : EIATTR_SPARSE_MMA_MASK
	.align		4
.L_34:
        /*00c8*/ 	.byte	0x03, 0x50
        /*00ca*/ 	.short	0x0000


	//----- nvinfo : EIATTR_MAXREG_COUNT
	.align		4
        /*00cc*/ 	.byte	0x03, 0x1b
        /*00ce*/ 	.short	0x00ff


	//----- nvinfo : EIATTR_COOP_GROUP_MASK_REGIDS
	.align		4
        /*00d0*/ 	.byte	0x04, 0x29
        /*00d2*/ 	.short	(.L_36 - .L_35)


	//   ....[0]....
.L_35:
        /*00d4*/ 	.word	0xffffffff


	//   ....[1]....
        /*00d8*/ 	.word	0xffffffff


	//   ....[2]....
        /*00dc*/ 	.word	0xffffffff


	//   ....[3]....
        /*00e0*/ 	.word	0xffffffff


	//   ....[4]....
        /*00e4*/ 	.word	0xffffffff


	//   ....[5]....
        /*00e8*/ 	.word	0xffffffff


	//   ....[6]....
        /*00ec*/ 	.word	0xffffffff


	//   ....[7]....
        /*00f0*/ 	.word	0xffffffff


	//   ....[8]....
        /*00f4*/ 	.word	0xffffffff


	//   ....[9]....
        /*00f8*/ 	.word	0xffffffff


	//   ....[10]....
        /*00fc*/ 	.word	0xffffffff


	//   ....[11]....
        /*0100*/ 	.word	0xffffffff


	//----- nvinfo : EIATTR_COOP_GROUP_INSTR_OFFSETS
	.align		4
.L_36:
        /*0104*/ 	.byte	0x04, 0x28
        /*0106*/ 	.short	(.L_38 - .L_37)


	//   ....[0]....
.L_37:
        /*0108*/ 	.word	0x000002c0


	//   ....[1]....
        /*010c*/ 	.word	0x000002e0


	//   ....[2]....
        /*0110*/ 	.word	0x00000300


	//   ....[3]....
        /*0114*/ 	.word	0x00000320


	//   ....[4]....
        /*0118*/ 	.word	0x00000340


	//   ....[5]....
        /*011c*/ 	.word	0x000003e0


	//   ....[6]....
        /*0120*/ 	.word	0x00000510


	//   ....[7]....
        /*0124*/ 	.word	0x00000540


	//   ....[8]....
        /*0128*/ 	.word	0x00000560


	//   ....[9]....
        /*012c*/ 	.word	0x00000580


	//   ....[10]....
        /*0130*/ 	.word	0x000005a0


	//   ....[11]....
        /*0134*/ 	.word	0x00000610


	//----- nvinfo : EIATTR_EXIT_INSTR_OFFSETS
	.align		4
.L_38:
        /*0138*/ 	.byte	0x04, 0x1c
        /*013a*/ 	.short	(.L_40 - .L_39)


	//   ....[0]....
.L_39:
        /*013c*/ 	.word	0x00000990


	//   ....[1]....
        /*0140*/ 	.word	0x000009b0


	//----- nvinfo : EIATTR_REQNTID
	.align		4
.L_40:
        /*0144*/ 	.byte	0x04, 0x10
        /*0146*/ 	.short	(.L_42 - .L_41)
.L_41:
        /*0148*/ 	.word	0x00000040
        /*014c*/ 	.word	0x00000001
        /*0150*/ 	.word	0x00000001


	//----- nvinfo : EIATTR_CBANK_PARAM_SIZE
	.align		4
.L_42:
        /*0154*/ 	.byte	0x03, 0x19
        /*0156*/ 	.short	0x0058


	//----- nvinfo : EIATTR_PARAM_CBANK
	.align		4
        /*0158*/ 	.byte	0x04, 0x0a
        /*015a*/ 	.short	(.L_44 - .L_43)
	.align		4
.L_43:
        /*015c*/ 	.word	index@(.nv.constant0.triton_per_fused__native_batch_norm_legit_add_convolution_mul_relu_sigmoid_17)
        /*0160*/ 	.short	0x0210
        /*0162*/ 	.short	0x0058


	//----- nvinfo : EIATTR_SW_WAR
	.align		4
.L_44:
        /*0164*/ 	.byte	0x04, 0x36
        /*0166*/ 	.short	(.L_46 - .L_45)
.L_45:
        /*0168*/ 	.word	0x00000008
.L_46:


//--------------------- .nv.callgraph             --------------------------
	.section	.nv.callgraph,"",@"SHT_CUDA_CALLGRAPH"
	.align	4
	.sectionentsize	8
	.align		4
        /*0000*/ 	.word	0x00000000
	.align		4
        /*0004*/ 	.word	0xffffffff
	.align		4
        /*0008*/ 	.word	0x00000000
	.align		4
        /*000c*/ 	.word	0xfffffffe
	.align		4
        /*0010*/ 	.word	0x00000000
	.align		4
        /*0014*/ 	.word	0xfffffffd
	.align		4
        /*0018*/ 	.word	0x00000000
	.align		4
        /*001c*/ 	.word	0xfffffffc


//--------------------- .nv.constant4             --------------------------
	.section	.nv.constant4,"a",@progbits
	.align	8
	.align		8
.nv.constant4:
        /*0000*/ 	.dword	_$_str


//--------------------- .text.triton_per_fused__native_batch_norm_legit_add_convolution_mul_relu_sigmoid_17 --------------------------
	.section	.text.triton_per_fused__native_batch_norm_legit_add_convolution_mul_relu_sigmoid_17,"ax",@progbits
	.sectionflags	@"SHF_BARRIERS=1"
	.align	128
        .global         triton_per_fused__native_batch_norm_legit_add_convolution_mul_relu_sigmoid_17
        .type           triton_per_fused__native_batch_norm_legit_add_convolution_mul_relu_sigmoid_17,@function
        .size           triton_per_fused__native_batch_norm_legit_add_convolution_mul_relu_sigmoid_17,(.L_x_1 - triton_per_fused__native_batch_norm_legit_add_convolution_mul_relu_sigmoid_17)
        .other          triton_per_fused__native_batch_norm_legit_add_convolution_mul_relu_sigmoid_17,@"STO_CUDA_ENTRY STV_DEFAULT"
triton_per_fused__native_batch_norm_legit_add_convolution_mul_relu_sigmoid_17:
.text.triton_per_fused__native_batch_norm_legit_add_convolution_mul_relu_sigmoid_17:
[----:B------:R-:W0:Y:S01]  /*0000*/  LDC R1, c[0x0][0x28] ;  /* 0x00000a00ff017b82 */ /* 0x000e220000000800 */
[----:B------:R-:W1:Y:S07]  /*0010*/  S2R R3, SR_CTAID.X ;  /* 0x0000000000037919 */ /* 0x000e6e0000002500 */
[----:B------:R-:W2:Y:S01]  /*0020*/  LDC.64 R6, c[0x0][0x218] ;  /* 0x00008600ff067b82 */ /* 0x000ea20000000a00 */
[----:B------:R-:W-:Y:S01]  /*0030*/  ULDC.64 UR8, c[0x0][0x208] ;  /* 0x0000820000087ab9 */ /* 0x000fe20000000a00 */
[----:B------:R-:W3:Y:S06]  /*0040*/  S2R R21, SR_TID.X ;  /* 0x0000000000157919 */ /* 0x000eec0000002100 */
[----:B------:R-:W4:Y:S08]  /*0050*/  LDC.64 R26, c[0x0][0x228] ;  /* 0x00008a00ff1a7b82 */ /* 0x000f300000000a00 */
[----:B------:R-:W5:Y:S08]  /*0060*/  LDC.64 R24, c[0x0][0x238] ;  /* 0x00008e00ff187b82 */ /* 0x000f700000000a00 */
[----:B------:R-:W5:Y:S01]  /*0070*/  LDC.64 R8, c[0x0][0x230] ;  /* 0x00008c00ff087b82 */ /* 0x000f620000000a00 */
[----:B-1----:R-:W-:-:S07]  /*0080*/  SHF.R.S32.HI R2, RZ, 0x1f, R3 ;  /* 0x0000001fff027819 */ /* 0x002fce0000011403 */
[----:B------:R-:W1:Y:S01]  /*0090*/  LDC.64 R16, c[0x0][0x220] ;  /* 0x00008800ff107b82 */ /* 0x000e620000000a00 */
[----:B---3--:R-:W-:Y:S02]  /*00a0*/  SHF.L.U32 R5, R21, 0x2, RZ ;  /* 0x0000000215057819 */ /* 0x008fe400000006ff */
[----:B------:R-:W-:Y:S02]  /*00b0*/  LEA.HI R2, R2, R3, RZ, 0x8 ;  /* 0x0000000302027211 */ /* 0x000fe400078f40ff */
[----:B------:R-:W-:-:S03]  /*00c0*/  LOP3.LUT R4, R5, 0xfc, RZ, 0xc0, !PT ;  /* 0x000000fc05047812 */ /* 0x000fc600078ec0ff */
[----:B------:R-:W3:Y:S01]  /*00d0*/  LDC.64 R18, c[0x0][0x210] ;  /* 0x00008400ff127b82 */ /* 0x000ee20000000a00 */
[----:B------:R-:W-:Y:S02]  /*00e0*/  LOP3.LUT R2, R2, 0xffffff00, RZ, 0xc0, !PT ;  /* 0xffffff0002027812 */ /* 0x000fe400078ec0ff */
[----:B------:R-:W-:Y:S02]  /*00f0*/  LEA R4, R3, R4, 0x8 ;  /* 0x0000000403047211 */ /* 0x000fe400078e40ff */
[----:B------:R-:W-:-:S03]  /*0100*/  IADD3 R23, -R2, R3, RZ ;  /* 0x0000000302177210 */ /* 0x000fc60007ffe1ff */
[----:B--2---:R-:W-:-:S04]  /*0110*/  IMAD.WIDE R6, R4, 0x4, R6 ;  /* 0x0000000404067825 */ /* 0x004fc800078e0206 */
[----:B----4-:R-:W-:Y:S01]  /*0120*/  IMAD.WIDE R26, R23, 0x4, R26 ;  /* 0x00000004171a7825 */ /* 0x010fe200078e021a */
[----:B------:R-:W2:Y:S04]  /*0130*/  LDG.E.128 R12, desc[UR8][R6.64] ;  /* 0x00000008060c7981 */ /* 0x000ea8000c1e1d00 */
[----:B------:R-:W2:Y:S01]  /*0140*/  LDG.E.EL R22, desc[UR8][R26.64] ;  /* 0x000000081a167981 */ /* 0x000ea2000c2e1900 */
[----:B-----5:R-:W-:-:S04]  /*0150*/  IMAD.WIDE R24, R3, 0x4, R24 ;  /* 0x0000000403187825 */ /* 0x020fc800078e0218 */
[----:B0-----:R-:W-:Y:S01]  /*0160*/  IMAD.WIDE R8, R4, 0x4, R8 ;  /* 0x0000000404087825 */ /* 0x001fe200078e0208 */
[----:B------:R-:W4:Y:S05]  /*0170*/  LDG.E.EL R2, desc[UR8][R24.64] ;  /* 0x0000000818027981 */ /* 0x000f2a000c2e1900 */
[----:B------:R-:W4:Y:S01]  /*0180*/  LDG.E.128 R8, desc[UR8][R8.64] ;  /* 0x0000000808087981 */ /* 0x000f22000c1e1d00 */
[----:B-1----:R-:W-:-:S04]  /*0190*/  IMAD.WIDE R16, R23, 0x4, R16 ;  /* 0x0000000417107825 */ /* 0x002fc800078e0210 */
[----:B---3--:R-:W-:Y:S01]  /*01a0*/  IMAD.WIDE R18, R3, 0x4, R18 ;  /* 0x0000000403127825 */ /* 0x008fe200078e0212 */
[----:B------:R0:W3:Y:S01]  /*01b0*/  LDG.E.EL R23, desc[UR8][R16.64] ;  /* 0x0000000810177981 */ /* 0x0000e2000c2e1900 */
[----:B------:R-:W1:Y:S08]  /*01c0*/  S2UR UR5, SR_CgaCtaId ;  /* 0x00000000000579c3 */ /* 0x000e700000008800 */
[----:B0-----:R-:W0:Y:S01]  /*01d0*/  LDC.64 R16, c[0x0][0x240] ;  /* 0x00009000ff107b82 */ /* 0x001e220000000a00 */
[----:B------:R-:W-:Y:S01]  /*01e0*/  LOP3.LUT P1, RZ, R21, 0x1f, RZ, 0xc0, !PT ;  /* 0x0000001f15ff7812 */ /* 0x000fe2000782c0ff */
[----:B------:R-:W-:-:S02]  /*01f0*/  UMOV UR4, 0x400 ;  /* 0x0000040000047882 */ /* 0x000fc40000000000 */
[----:B-1----:R-:W-:Y:S01]  /*0200*/  UPRMT UR4, UR5, 0x654, UR4 ;  /* 0x0000065405047896 */ /* 0x002fe20008000004 */
[----:B0-----:R-:W-:-:S06]  /*0210*/  IMAD.WIDE R16, R3, 0x4, R16 ;  /* 0x0000000403107825 */ /* 0x001fcc00078e0210 */
[----:B------:R0:W5:Y:S01]  /*0220*/  LDG.E.EL R16, desc[UR8][R16.64] ;  /* 0x0000000810107981 */ /* 0x000162000c2e1900 */
[----:B------:R-:W-:Y:S01]  /*0230*/  ISETP.GE.AND P2, PT, R21, 0x2, PT ;  /* 0x000000021500780c */ /* 0x000fe20003f46270 */
[--C-:B--2---:R-:W-:Y:S01]  /*0240*/  FADD R13, R13, R22.reuse ;  /* 0x000000160d0d7221 */ /* 0x104fe20000000000 */
[--C-:B------:R-:W-:Y:S01]  /*0250*/  FADD R12, R12, R22.reuse ;  /* 0x000000160c0c7221 */ /* 0x100fe20000000000 */
[--C-:B------:R-:W-:Y:S01]  /*0260*/  FADD R14, R14, R22.reuse ;  /* 0x000000160e0e7221 */ /* 0x100fe20000000000 */
[----:B------:R-:W-:Y:S02]  /*0270*/  FADD R15, R15, R22 ;  /* 0x000000160f0f7221 */ /* 0x000fe40000000000 */
[----:B------:R-:W-:-:S04]  /*0280*/  FADD R27, R13, R12 ;  /* 0x0000000c0d1b7221 */ /* 0x000fc80000000000 */
[----:B------:R-:W-:-:S04]  /*0290*/  FADD R22, R14, R27 ;  /* 0x0000001b0e167221 */ /* 0x000fc80000000000 */
[----:B------:R-:W-:Y:S02]  /*02a0*/  FADD R26, R15, R22 ;  /* 0x000000160f1a7221 */ /* 0x000fe40000000000 */
[----:B------:R-:W3:Y:S04]  /*02b0*/  LDG.E.EL R22, desc[UR8][R18.64] ;  /* 0x0000000812167981 */ /* 0x000ee8000c2e1900 */
[----:B------:R-:W1:Y:S02]  /*02c0*/  SHFL.BFLY PT, R25, R26, 0x10, 0x1f ;  /* 0x0e001f001a197f89 */ /* 0x000e6400000e0000 */
[----:B-1----:R-:W-:-:S05]  /*02d0*/  FADD R25, R26, R25 ;  /* 0x000000191a197221 */ /* 0x002fca0000000000 */
[----:B------:R-:W1:Y:S02]  /*02e0*/  SHFL.BFLY PT, R24, R25, 0x8, 0x1f ;  /* 0x0d001f0019187f89 */ /* 0x000e6400000e0000 */
[----:B-1----:R-:W-:-:S05]  /*02f0*/  FADD R24, R25, R24 ;  /* 0x0000001819187221 */ /* 0x002fca0000000000 */
[----:B------:R-:W1:Y:S02]  /*0300*/  SHFL.BFLY PT, R27, R24, 0x4, 0x1f ;  /* 0x0c801f00181b7f89 */ /* 0x000e6400000e0000 */
[----:B-1----:R-:W-:-:S05]  /*0310*/  FADD R27, R24, R27 ;  /* 0x0000001b181b7221 */ /* 0x002fca0000000000 */
[----:B------:R-:W1:Y:S02]  /*0320*/  SHFL.BFLY PT, R28, R27, 0x2, 0x1f ;  /* 0x0c401f001b1c7f89 */ /* 0x000e6400000e0000 */
[----:B-1----:R-:W-:-:S05]  /*0330*/  FADD R28, R27, R28 ;  /* 0x0000001c1b1c7221 */ /* 0x002fca0000000000 */
[----:B------:R-:W1:Y:S01]  /*0340*/  SHFL.BFLY PT, R29, R28, 0x1, 0x1f ;  /* 0x0c201f001c1d7f89 */ /* 0x000e6200000e0000 */
[----:B------:R-:W-:-:S04]  /*0350*/  SHF.R.U32.HI R24, RZ, 0x3, R21 ;  /* 0x00000003ff187819 */ /* 0x000fc80000011615 */
[----:B------:R-:W-:Y:S01]  /*0360*/  LOP3.LUT R24, R24, 0x4, RZ, 0xc0, !PT ;  /* 0x0000000418187812 */ /* 0x000fe200078ec0ff */
[----:B-1----:R-:W-:-:S05]  /*0370*/  FADD R29, R28, R29 ;  /* 0x0000001d1c1d7221 */ /* 0x002fca0000000000 */
[----:B------:R-:W-:Y:S01]  /*0380*/  @!P1 STS [R24+UR4], R29 ;  /* 0x0000001d18009988 */ /* 0x000fe20008000804 */
[----:B------:R-:W-:Y:S06]  /*0390*/  BAR.SYNC.DEFER_BLOCKING 0x0 ;  /* 0x0000000000007b1d */ /* 0x000fec0000010000 */
[----:B------:R-:W1:Y:S01]  /*03a0*/  @!P2 LDS R20, [R5+UR4] ;  /* 0x000000040514a984 */ /* 0x000e620008000800 */
[----:B------:R-:W-:-:S04]  /*03b0*/  LOP3.LUT R25, R21, 0x1, RZ, 0xc0, !PT ;  /* 0x0000000115197812 */ /* 0x000fc800078ec0ff */
[----:B------:R-:W-:-:S04]  /*03c0*/  ISETP.NE.U32.AND P0, PT, R25, 0x1, PT ;  /* 0x000000011900780c */ /* 0x000fc80003f05070 */
[----:B------:R-:W-:Y:S01]  /*03d0*/  ISETP.LT.AND P0, PT, R21, 0x2, P0 ;  /* 0x000000021500780c */ /* 0x000fe20000701270 */
[----:B-1----:R-:W1:Y:S02]  /*03e0*/  SHFL.BFLY PT, R27, R20, 0x1, 0x1f ;  /* 0x0c201f00141b7f89 */ /* 0x002e6400000e0000 */
[----:B-1----:R-:W-:-:S10]  /*03f0*/  FADD R26, R20, R27 ;  /* 0x0000001b141a7221 */ /* 0x002fd40000000000 */
[----:B------:R-:W-:Y:S01]  /*0400*/  @P0 STS [R5+UR4], R26 ;  /* 0x0000001a05000988 */ /* 0x000fe20008000804 */
[----:B------:R-:W-:Y:S06]  /*0410*/  BAR.SYNC.DEFER_BLOCKING 0x0 ;  /* 0x0000000000007b1d */ /* 0x000fec0000010000 */
[----:B0-----:R-:W0:Y:S01]  /*0420*/  LDS R17, [UR4] ;  /* 0x00000004ff117984 */ /* 0x001e220008000800 */
[--C-:B----4-:R-:W-:Y:S01]  /*0430*/  FADD R25, R8, -R2.reuse ;  /* 0x8000000208197221 */ /* 0x110fe20000000000 */
[--C-:B------:R-:W-:Y:S01]  /*0440*/  FADD R9, R9, -R2.reuse ;  /* 0x8000000209097221 */ /* 0x100fe20000000000 */
[--C-:B------:R-:W-:Y:S01]  /*0450*/  FADD R27, R10, -R2.reuse ;  /* 0x800000020a1b7221 */ /* 0x100fe20000000000 */
[----:B------:R-:W-:Y:S01]  /*0460*/  FADD R11, R11, -R2 ;  /* 0x800000020b0b7221 */ /* 0x000fe20000000000 */
[----:B0-----:R-:W-:-:S04]  /*0470*/  FADD R17, RZ, R17 ;  /* 0x00000011ff117221 */ /* 0x001fc80000000000 */
[----:B------:R-:W-:-:S04]  /*0480*/  FMUL R17, R17, 0.00390625 ;  /* 0x3b80000011117820 */ /* 0x000fc80000400000 */
[--C-:B------:R-:W-:Y:S01]  /*0490*/  FADD R21, R12, -R17.reuse ;  /* 0x800000110c157221 */ /* 0x100fe20000000000 */
[----:B------:R-:W-:-:S03]  /*04a0*/  FADD R8, R13, -R17 ;  /* 0x800000110d087221 */ /* 0x000fc60000000000 */
[----:B------:R-:W-:Y:S01]  /*04b0*/  FMUL R29, R21, R21 ;  /* 0x00000015151d7220 */ /* 0x000fe20000400000 */
[----:B------:R-:W-:-:S03]  /*04c0*/  FADD R20, R14, -R17 ;  /* 0x800000110e147221 */ /* 0x000fc60000000000 */
[----:B------:R-:W-:Y:S01]  /*04d0*/  FFMA R29, R8, R8, R29 ;  /* 0x00000008081d7223 */ /* 0x000fe2000000001d */
[----:B------:R-:W-:-:S03]  /*04e0*/  FADD R2, R15, -R17 ;  /* 0x800000110f027221 */ /* 0x000fc60000000000 */
[----:B------:R-:W-:-:S04]  /*04f0*/  FFMA R29, R20, R20, R29 ;  /* 0x00000014141d7223 */ /* 0x000fc8000000001d */
[----:B------:R-:W-:-:S05]  /*0500*/  FFMA R29, R2, R2, R29 ;  /* 0x00000002021d7223 */ /* 0x000fca000000001d */
[----:B------:R-:W0:Y:S01]  /*0510*/  SHFL.BFLY PT, R10, R29, 0x10, 0x1f ;  /* 0x0e001f001d0a7f89 */ /* 0x000e2200000e0000 */
[----:B---3--:R-:W-:Y:S01]  /*0520*/  FADD R23, R22, R23 ;  /* 0x0000001716177221 */ /* 0x008fe20000000000 */
[----:B0-----:R-:W-:-:S05]  /*0530*/  FADD R10, R29, R10 ;  /* 0x0000000a1d0a7221 */ /* 0x001fca0000000000 */
[----:B------:R-:W0:Y:S02]  /*0540*/  SHFL.BFLY PT, R22, R10, 0x8, 0x1f ;  /* 0x0d001f000a167f89 */ /* 0x000e2400000e0000 */
[----:B0-----:R-:W-:-:S05]  /*0550*/  FADD R22, R10, R22 ;  /* 0x000000160a167221 */ /* 0x001fca0000000000 */
[----:B------:R-:W0:Y:S02]  /*0560*/  SHFL.BFLY PT, R26, R22, 0x4, 0x1f ;  /* 0x0c801f00161a7f89 */ /* 0x000e2400000e0000 */
[----:B0-----:R-:W-:-:S05]  /*0570*/  FADD R26, R22, R26 ;  /* 0x0000001a161a7221 */ /* 0x001fca0000000000 */
[----:B------:R-:W0:Y:S02]  /*0580*/  SHFL.BFLY PT, R28, R26, 0x2, 0x1f ;  /* 0x0c401f001a1c7f89 */ /* 0x000e2400000e0000 */
[----:B0-----:R-:W-:-:S05]  /*0590*/  FADD R28, R26, R28 ;  /* 0x0000001c1a1c7221 */ /* 0x001fca0000000000 */
[----:B------:R-:W0:Y:S02]  /*05a0*/  SHFL.BFLY PT, R29, R28, 0x1, 0x1f ;  /* 0x0c201f001c1d7f89 */ /* 0x000e2400000e0000 */
[----:B0-----:R-:W-:Y:S01]  /*05b0*/  FADD R29, R28, R29 ;  /* 0x0000001d1c1d7221 */ /* 0x001fe20000000000 */
[----:B------:R-:W-:Y:S06]  /*05c0*/  BAR.SYNC.DEFER_BLOCKING 0x0 ;  /* 0x0000000000007b1d */ /* 0x000fec0000010000 */
[----:B------:R-:W-:Y:S02]  /*05d0*/  @!P1 STS [R24+UR4], R29 ;  /* 0x0000001d18009988 */ /* 0x000fe40008000804 */
[----:B------:R-:W-:Y:S06]  /*05e0*/  BAR.SYNC.DEFER_BLOCKING 0x0 ;  /* 0x0000000000007b1d */ /* 0x000fec0000010000 */
[----:B------:R-:W0:Y:S01]  /*05f0*/  @!P2 LDS R0, [R5+UR4] ;  /* 0x000000040500a984 */ /* 0x000e220008000800 */
[----:B------:R-:W-:-:S03]  /*0600*/  FADD R22, RZ, -R23 ;  /* 0x80000017ff167221 */ /* 0x000fc60000000000 */
[----:B0-----:R-:W0:Y:S01]  /*0610*/  SHFL.BFLY PT, R10, R0, 0x1, 0x1f ;  /* 0x0c201f00000a7f89 */ /* 0x001e2200000e0000 */
[----:B------:R-:W-:Y:S01]  /*0620*/  FMUL R26, R22, 1.4426950216293334961 ;  /* 0x3fb8aa3b161a7820 */ /* 0x000fe20000400000 */
[----:B------:R-:W-:Y:S01]  /*0630*/  UMOV UR6, 0x400 ;  /* 0x0000040000067882 */ /* 0x000fe20000000000 */
[----:B0-----:R-:W-:-:S05]  /*0640*/  FADD R10, R0, R10 ;  /* 0x0000000a000a7221 */ /* 0x001fca0000000000 */
[----:B------:R-:W-:Y:S01]  /*0650*/  @P0 STS [R5+UR4], R10 ;  /* 0x0000000a05000988 */ /* 0x000fe20008000804 */
[----:B------:R-:W-:Y:S01]  /*0660*/  UPRMT UR5, UR5, 0x654, UR6 ;  /* 0x0000065405057896 */ /* 0x000fe20008000006 */
[----:B------:R-:W-:Y:S01]  /*0670*/  BAR.SYNC.DEFER_BLOCKING 0x0 ;  /* 0x0000000000007b1d */ /* 0x000fe20000010000 */
[----:B------:R-:W-:-:S13]  /*0680*/  FSETP.GEU.AND P1, PT, R26, -126, PT ;  /* 0xc2fc00001a00780b */ /* 0x000fda0003f2e000 */
[----:B------:R-:W-:Y:S01]  /*0690*/  @!P1 FMUL R26, R26, 0.5 ;  /* 0x3f0000001a1a9820 */ /* 0x000fe20000400000 */
[----:B------:R-:W0:Y:S03]  /*06a0*/  LDS R0, [UR5] ;  /* 0x00000005ff007984 */ /* 0x000e260008000800 */
[----:B------:R-:W1:Y:S01]  /*06b0*/  MUFU.EX2 R22, R26 ;  /* 0x0000001a00167308 */ /* 0x000e620000000800 */
[----:B------:R-:W-:Y:S01]  /*06c0*/  HFMA2.MMA R29, -RZ, RZ, 0.9375, 0 ;  /* 0x3b800000ff1d7435 */ /* 0x000fe200000001ff */
[----:B-1----:R-:W-:-:S04]  /*06d0*/  @!P1 FMUL R22, R22, R22 ;  /* 0x0000001616169220 */ /* 0x002fc80000400000 */
[----:B------:R-:W-:Y:S01]  /*06e0*/  FADD R24, R22, 1 ;  /* 0x3f80000016187421 */ /* 0x000fe20000000000 */
[----:B------:R-:W-:Y:S04]  /*06f0*/  BAR.SYNC.DEFER_BLOCKING 0x0 ;  /* 0x0000000000007b1d */ /* 0x000fe80000010000 */
[----:B------:R-:W-:Y:S01]  /*0700*/  FSETP.GT.AND P0, PT, R24, 8.50705917302346158658e+37, PT ;  /* 0x7e8000001800780b */ /* 0x000fe20003f04000 */
[----:B0-----:R-:W-:-:S12]  /*0710*/  FADD R0, RZ, R0 ;  /* 0x00000000ff007221 */ /* 0x001fd80000000000 */
[----:B------:R-:W-:Y:S01]  /*0720*/  @P0 FMUL R24, R24, 0.25 ;  /* 0x3e80000018180820 */ /* 0x000fe20000400000 */
[----:B------:R-:W-:-:S03]  /*0730*/  FFMA R5, R0, R29, 9.9999997473787516356e-06 ;  /* 0x3727c5ac00057423 */ /* 0x000fc6000000001d */
[----:B------:R-:W0:Y:S01]  /*0740*/  MUFU.RCP R22, R24 ;  /* 0x0000001800167308 */ /* 0x000e220000001000 */
[----:B------:R-:W1:Y:S01]  /*0750*/  S2R R0, SR_TID.X ;  /* 0x0000000000007919 */ /* 0x000e620000002100 */
[----:B------:R-:W-:-:S06]  /*0760*/  MOV R29, 0x3e800000 ;  /* 0x3e800000001d7802 */ /* 0x000fcc0000000f00 */
[----:B------:R-:W2:Y:S01]  /*0770*/  MUFU.RSQ R5, R5 ;  /* 0x0000000500057308 */ /* 0x000ea20000001400 */
[----:B------:R-:W-:Y:S01]  /*0780*/  FSEL R29, R29, 1, P0 ;  /* 0x3f8000001d1d7808 */ /* 0x000fe20000000000 */
[C---:B-----5:R-:W-:Y:S01]  /*0790*/  FMUL R25, R16.reuse, R25 ;  /* 0x0000001910197220 */ /* 0x060fe20000400000 */
[C---:B------:R-:W-:Y:S01]  /*07a0*/  FMUL R27, R16.reuse, R27 ;  /* 0x0000001b101b7220 */ /* 0x040fe20000400000 */
[----:B------:R-:W-:Y:S02]  /*07b0*/  FMUL R9, R16, R9 ;  /* 0x0000000910097220 */ /* 0x000fe40000400000 */
[----:B0-----:R-:W-:Y:S01]  /*07c0*/  FMUL R22, R22, R29 ;  /* 0x0000001d16167220 */ /* 0x001fe20000400000 */
[----:B------:R-:W-:Y:S02]  /*07d0*/  FMUL R29, R16, R11 ;  /* 0x0000000b101d7220 */ /* 0x000fe40000400000 */
[----:B------:R-:W0:Y:S01]  /*07e0*/  LDC.64 R10, c[0x0][0x250] ;  /* 0x00009400ff0a7b82 */ /* 0x000e220000000a00 */
[----:B--2---:R-:W-:-:S04]  /*07f0*/  FMUL R21, R21, R5 ;  /* 0x0000000515157220 */ /* 0x004fc80000400000 */
[----:B------:R-:W-:-:S03]  /*0800*/  FFMA R16, R22, R25, R21 ;  /* 0x0000001916107223 */ /* 0x000fc60000000015 */
[----:B------:R-:W2:Y:S01]  /*0810*/  LDC.64 R24, c[0x0][0x258] ;  /* 0x00009600ff187b82 */ /* 0x000ea20000000a00 */
[-C--:B------:R-:W-:Y:S01]  /*0820*/  FMUL R21, R8, R5.reuse ;  /* 0x0000000508157220 */ /* 0x080fe20000400000 */
[----:B------:R-:W-:-:S03]  /*0830*/  FMUL R8, R20, R5 ;  /* 0x0000000514087220 */ /* 0x000fc60000400000 */
[----:B------:R-:W-:Y:S01]  /*0840*/  FFMA R9, R22, R9, R21 ;  /* 0x0000000916097223 */ /* 0x000fe20000000015 */
[----:B------:R-:W-:Y:S02]  /*0850*/  FMUL R2, R2, R5 ;  /* 0x0000000502027220 */ /* 0x000fe40000400000 */
[----:B------:R-:W3:Y:S01]  /*0860*/  LDC.64 R20, c[0x0][0x248] ;  /* 0x00009200ff147b82 */ /* 0x000ee20000000a00 */
[----:B------:R-:W-:Y:S01]  /*0870*/  FFMA R8, R22, R27, R8 ;  /* 0x0000001b16087223 */ /* 0x000fe20000000008 */
[----:B-1----:R-:W-:Y:S01]  /*0880*/  LOP3.LUT P4, RZ, R0, 0x3f, RZ, 0xc0, !PT ;  /* 0x0000003f00ff7812 */ /* 0x002fe2000788c0ff */
[----:B------:R-:W-:Y:S01]  /*0890*/  FFMA R2, R22, R29, R2 ;  /* 0x0000001d16027223 */ /* 0x000fe20000000002 */
[----:B------:R-:W-:Y:S02]  /*08a0*/  FSETP.GEU.AND P2, PT, R9, RZ, PT ;  /* 0x000000ff0900720b */ /* 0x000fe40003f4e000 */
[----:B------:R-:W-:Y:S02]  /*08b0*/  FSETP.GEU.AND P1, PT, R8, RZ, PT ;  /* 0x000000ff0800720b */ /* 0x000fe40003f2e000 */
[----:B------:R-:W-:-:S02]  /*08c0*/  FSETP.GEU.AND P0, PT, R2, RZ, PT ;  /* 0x000000ff0200720b */ /* 0x000fc40003f0e000 */
[----:B------:R-:W-:Y:S01]  /*08d0*/  FSETP.GEU.AND P3, PT, R16, RZ, PT ;  /* 0x000000ff1000720b */ /* 0x000fe20003f6e000 */
[----:B0-----:R-:W-:Y:S01]  /*08e0*/  IMAD.WIDE R26, R4, 0x4, R10 ;  /* 0x00000004041a7825 */ /* 0x001fe200078e020a */
[----:B------:R-:W-:Y:S02]  /*08f0*/  SEL R10, R8, RZ, P1 ;  /* 0x000000ff080a7207 */ /* 0x000fe40000800000 */
[----:B------:R-:W-:Y:S02]  /*0900*/  SEL R11, R2, RZ, P0 ;  /* 0x000000ff020b7207 */ /* 0x000fe40000000000 */
[----:B------:R-:W-:Y:S01]  /*0910*/  SEL R9, R9, RZ, P2 ;  /* 0x000000ff09097207 */ /* 0x000fe20001000000 */
[C---:B--2---:R-:W-:Y:S01]  /*0920*/  IMAD.WIDE R24, R3.reuse, 0x4, R24 ;  /* 0x0000000403187825 */ /* 0x044fe200078e0218 */
[----:B------:R-:W-:Y:S01]  /*0930*/  SEL R8, R16, RZ, P3 ;  /* 0x000000ff10087207 */ /* 0x000fe20001800000 */
[----:B------:R0:W-:Y:S04]  /*0940*/  @!P4 STG.E desc[UR8][R18.64], R23 ;  /* 0x000000171200c986 */ /* 0x0001e8000c101908 */
[----:B------:R0:W-:Y:S04]  /*0950*/  STG.E.128 desc[UR8][R6.64], R12 ;  /* 0x0000000c06007986 */ /* 0x0001e8000c101d08 */
[----:B------:R0:W-:Y:S01]  /*0960*/  STG.E.128 desc[UR8][R26.64], R8 ;  /* 0x000000081a007986 */ /* 0x0001e2000c101d08 */
[----:B---3--:R-:W-:-:S03]  /*0970*/  IMAD.WIDE R20, R3, 0x4, R20 ;  /* 0x0000000403147825 */ /* 0x008fc600078e0214 */
[----:B------:R0:W-:Y:S02]  /*0980*/  @!P4 STG.E desc[UR8][R24.64], R5 ;  /* 0x000000051800c986 */ /* 0x0001e4000c101908 */
[----:B0-----:R-:W-:Y:S05]  /*0990*/  @P4 EXIT ;  /* 0x000000000000494d */ /* 0x001fea0003800000 */
[----:B------:R-:W-:Y:S01]  /*09a0*/  STG.E desc[UR8][R20.64], R17 ;  /* 0x0000001114007986 */ /* 0x000fe2000c101908 */
[----:B------:R-:W-:Y:S05]  /*09b0*/  EXIT ;  /* 0x000000000000794d */ /* 0x000fea0003800000 */
.L_x_0:
[----:B------:R-:W-:-:S00]  /*09c0*/  BRA `(.L_x_0) ;  /* 0xfffffffc00fc7947 */ /* 0x000fc0000383ffff */
[----:B------:R-:W-:-:S00]  /*09d0*/  NOP ;  /* 0x0000000000007918 */ /* 0x000fc00000000000 */
        /* <DEDUP_REMOVED lines=10> */
.L_x_1:


//--------------------- .nv.global.init           --------------------------
	.section	.nv.global.init,"aw",@progbits
.nv.global.init:
	.type		_$_str,@object
	.size		_$_str,(.L_0 - _$_str)
_$_str:
        /*0000*/ 	.byte	0x5f, 0x5f, 0x43, 0x55, 0x44, 0x41, 0x5f, 0x46, 0x54, 0x5a, 0x00
.L_0:


//--------------------- .nv.shared.triton_per_fused__native_batch_norm_legit_add_convolution_mul_relu_sigmoid_17 --------------------------
	.section	.nv.shared.triton_per_fused__native_batch_norm_legit_add_convolution_mul_relu_sigmoid_17,"aw",@nobits
	.sectionflags	@""
	.align	16
	.zero		1024


//--------------------- .nv.constant0.triton_per_fused__native_batch_norm_legit_add_convolution_mul_relu_sigmoid_17 --------------------------
	.section	.nv.constant0.triton_per_fused__native_batch_norm_legit_add_convolution_mul_relu_sigmoid_17,"a",@progbits
	.sectionflags	@""
	.align	4
.nv.constant0.triton_per_fused__native_batch_norm_legit_add_convolution_mul_relu_sigmoid_17:
	.zero		616
